//
// Generated by NVIDIA NVVM Compiler
//
// Compiler Build ID: CL-36424714
// Cuda compilation tools, release 13.0, V13.0.88
// Based on NVVM 20.0.0
//

.version 9.0
.target sm_100
.address_size 64

	// .globl	_ZN3cub18CUB_300001_SM_10006detail11EmptyKernelIvEEvv
.global .align 1 .b8 _ZN40_INTERNAL_a2ca55a5_4_k_cu_126048c8_832874cuda3std3__45__cpo5beginE[1];
.global .align 1 .b8 _ZN40_INTERNAL_a2ca55a5_4_k_cu_126048c8_832874cuda3std3__45__cpo3endE[1];
.global .align 1 .b8 _ZN40_INTERNAL_a2ca55a5_4_k_cu_126048c8_832874cuda3std3__45__cpo6cbeginE[1];
.global .align 1 .b8 _ZN40_INTERNAL_a2ca55a5_4_k_cu_126048c8_832874cuda3std3__45__cpo4cendE[1];
.global .align 1 .b8 _ZN40_INTERNAL_a2ca55a5_4_k_cu_126048c8_832874cuda3std3__45__cpo6rbeginE[1];
.global .align 1 .b8 _ZN40_INTERNAL_a2ca55a5_4_k_cu_126048c8_832874cuda3std3__45__cpo4rendE[1];
.global .align 1 .b8 _ZN40_INTERNAL_a2ca55a5_4_k_cu_126048c8_832874cuda3std3__45__cpo7crbeginE[1];
.global .align 1 .b8 _ZN40_INTERNAL_a2ca55a5_4_k_cu_126048c8_832874cuda3std3__45__cpo5crendE[1];
.global .align 1 .b8 _ZN40_INTERNAL_a2ca55a5_4_k_cu_126048c8_832874cuda3std3__442_GLOBAL__N__a2ca55a5_4_k_cu_126048c8_832876ignoreE[1];
.global .align 1 .b8 _ZN40_INTERNAL_a2ca55a5_4_k_cu_126048c8_832874cuda3std3__419piecewise_constructE[1];
.global .align 1 .b8 _ZN40_INTERNAL_a2ca55a5_4_k_cu_126048c8_832874cuda3std3__48in_placeE[1];
.global .align 1 .b8 _ZN40_INTERNAL_a2ca55a5_4_k_cu_126048c8_832874cuda3std3__420unreachable_sentinelE[1];
.global .align 1 .b8 _ZN40_INTERNAL_a2ca55a5_4_k_cu_126048c8_832874cuda3std3__47nulloptE[1];
.global .align 1 .b8 _ZN40_INTERNAL_a2ca55a5_4_k_cu_126048c8_832874cuda3std3__48unexpectE[1];
.global .align 1 .b8 _ZN40_INTERNAL_a2ca55a5_4_k_cu_126048c8_832874cuda3std6ranges3__45__cpo4swapE[1];
.global .align 1 .b8 _ZN40_INTERNAL_a2ca55a5_4_k_cu_126048c8_832874cuda3std6ranges3__45__cpo9iter_moveE[1];
.global .align 1 .b8 _ZN40_INTERNAL_a2ca55a5_4_k_cu_126048c8_832874cuda3std6ranges3__45__cpo5beginE[1];
.global .align 1 .b8 _ZN40_INTERNAL_a2ca55a5_4_k_cu_126048c8_832874cuda3std6ranges3__45__cpo3endE[1];
.global .align 1 .b8 _ZN40_INTERNAL_a2ca55a5_4_k_cu_126048c8_832874cuda3std6ranges3__45__cpo6cbeginE[1];
.global .align 1 .b8 _ZN40_INTERNAL_a2ca55a5_4_k_cu_126048c8_832874cuda3std6ranges3__45__cpo4cendE[1];
.global .align 1 .b8 _ZN40_INTERNAL_a2ca55a5_4_k_cu_126048c8_832874cuda3std6ranges3__45__cpo7advanceE[1];
.global .align 1 .b8 _ZN40_INTERNAL_a2ca55a5_4_k_cu_126048c8_832874cuda3std6ranges3__45__cpo9iter_swapE[1];
.global .align 1 .b8 _ZN40_INTERNAL_a2ca55a5_4_k_cu_126048c8_832874cuda3std6ranges3__45__cpo4nextE[1];
.global .align 1 .b8 _ZN40_INTERNAL_a2ca55a5_4_k_cu_126048c8_832874cuda3std6ranges3__45__cpo4prevE[1];
.global .align 1 .b8 _ZN40_INTERNAL_a2ca55a5_4_k_cu_126048c8_832874cuda3std6ranges3__45__cpo4dataE[1];
.global .align 1 .b8 _ZN40_INTERNAL_a2ca55a5_4_k_cu_126048c8_832874cuda3std6ranges3__45__cpo5cdataE[1];
.global .align 1 .b8 _ZN40_INTERNAL_a2ca55a5_4_k_cu_126048c8_832874cuda3std6ranges3__45__cpo4sizeE[1];
.global .align 1 .b8 _ZN40_INTERNAL_a2ca55a5_4_k_cu_126048c8_832874cuda3std6ranges3__45__cpo5ssizeE[1];
.global .align 1 .b8 _ZN40_INTERNAL_a2ca55a5_4_k_cu_126048c8_832874cuda3std6ranges3__45__cpo8distanceE[1];
.global .align 1 .b8 _ZN40_INTERNAL_a2ca55a5_4_k_cu_126048c8_832876thrust24THRUST_300001_SM_1000_NS6system6detail10sequential3seqE[1];
.global .align 1 .b8 _ZN40_INTERNAL_a2ca55a5_4_k_cu_126048c8_832876thrust24THRUST_300001_SM_1000_NS12placeholders2_1E[1];
.global .align 1 .b8 _ZN40_INTERNAL_a2ca55a5_4_k_cu_126048c8_832876thrust24THRUST_300001_SM_1000_NS12placeholders2_2E[1];
.global .align 1 .b8 _ZN40_INTERNAL_a2ca55a5_4_k_cu_126048c8_832876thrust24THRUST_300001_SM_1000_NS12placeholders2_3E[1];
.global .align 1 .b8 _ZN40_INTERNAL_a2ca55a5_4_k_cu_126048c8_832876thrust24THRUST_300001_SM_1000_NS12placeholders2_4E[1];
.global .align 1 .b8 _ZN40_INTERNAL_a2ca55a5_4_k_cu_126048c8_832876thrust24THRUST_300001_SM_1000_NS12placeholders2_5E[1];
.global .align 1 .b8 _ZN40_INTERNAL_a2ca55a5_4_k_cu_126048c8_832876thrust24THRUST_300001_SM_1000_NS12placeholders2_6E[1];
.global .align 1 .b8 _ZN40_INTERNAL_a2ca55a5_4_k_cu_126048c8_832876thrust24THRUST_300001_SM_1000_NS12placeholders2_7E[1];
.global .align 1 .b8 _ZN40_INTERNAL_a2ca55a5_4_k_cu_126048c8_832876thrust24THRUST_300001_SM_1000_NS12placeholders2_8E[1];
.global .align 1 .b8 _ZN40_INTERNAL_a2ca55a5_4_k_cu_126048c8_832876thrust24THRUST_300001_SM_1000_NS12placeholders2_9E[1];
.global .align 1 .b8 _ZN40_INTERNAL_a2ca55a5_4_k_cu_126048c8_832876thrust24THRUST_300001_SM_1000_NS12placeholders3_10E[1];

.visible .entry _ZN3cub18CUB_300001_SM_10006detail11EmptyKernelIvEEvv()
{


	ret;

}


// ===== COMPILED SASS (sm_100) =====

	.target	sm_100

	.elftype	@"ET_EXEC"


//--------------------- .note.nv.tkinfo           --------------------------
	.section	.note.nv.tkinfo,"",@"SHT_NOTE"
	.sectionflags	@"SHF_NOTE_NV_TKINFO"
	.tkinfo
        /*0018*/ 	.word	0x00000002
        /*0030*/ 	.string	""
        /*0030*/ 	.string	"ptxas"
        /*0030*/ 	.string	"Cuda compilation tools, release 13.0, V13.0.88"
        /*0030*/ 	.string	"Build cuda_13.0.r13.0/compiler.36424714_0"
        /*0030*/ 	.string	"-arch sm_100 -m 64 "



//--------------------- .note.nv.cuinfo           --------------------------
	.section	.note.nv.cuinfo,"",@"SHT_NOTE"
	.sectionflags	@"SHF_NOTE_NV_CUINFO"
        /*0018*/ 	.short	0x0002
        /*001a*/ 	.short	0x0064
        /*001c*/ 	.short	0x0082
	.zero		2


//--------------------- .nv.info                  --------------------------
	.section	.nv.info,"",@"SHT_CUDA_INFO"
	.align	4


	//----- nvinfo : EIATTR_REGCOUNT
	.align		4
        /*0000*/ 	.byte	0x04, 0x2f
        /*0002*/ 	.short	(.L_41 - .L_40)
	.align		4
.L_40:
        /*0004*/ 	.word	index@(_ZN3cub18CUB_300001_SM_10006detail11EmptyKernelIvEEvv)
        /*0008*/ 	.word	0x00000004


	//----- nvinfo : EIATTR_FRAME_SIZE
	.align		4
.L_41:
        /*000c*/ 	.byte	0x04, 0x11
        /*000e*/ 	.short	(.L_43 - .L_42)
	.align		4
.L_42:
        /*0010*/ 	.word	index@(_ZN3cub18CUB_300001_SM_10006detail11EmptyKernelIvEEvv)
        /*0014*/ 	.word	0x00000000


	//----- nvinfo : EIATTR_MIN_STACK_SIZE
	.align		4
.L_43:
        /*0018*/ 	.byte	0x04, 0x12
        /*001a*/ 	.short	(.L_45 - .L_44)
	.align		4
.L_44:
        /*001c*/ 	.word	index@(_ZN3cub18CUB_300001_SM_10006detail11EmptyKernelIvEEvv)
        /*0020*/ 	.word	0x00000000
.L_45:


//--------------------- .nv.compat                --------------------------
	.section	.nv.compat,"",@"SHT_CUDA_COMPAT_INFO"
	.align	4
        /*0000*/ 	.byte	0x02, 0x09, 0x00, 0x00, 0x02, 0x02, 0x01, 0x00, 0x02, 0x05, 0x05, 0x00, 0x03, 0x07, 0x01, 0x01
        /*0010*/ 	.byte	0x02, 0x03, 0x00, 0x00, 0x02, 0x06, 0x01, 0x00, 0x04, 0x0b, 0x08, 0x00, 0x09, 0x00, 0x00, 0x00
        /*0020*/ 	.byte	0x00, 0x00, 0x00, 0x00


//--------------------- .nv.info._ZN3cub18CUB_300001_SM_10006detail11EmptyKernelIvEEvv --------------------------
	.section	.nv.info._ZN3cub18CUB_300001_SM_10006detail11EmptyKernelIvEEvv,"",@"SHT_CUDA_INFO"
	.sectionflags	@""
	.align	4


	//----- nvinfo : EIATTR_CUDA_API_VERSION
	.align		4
        /*0000*/ 	.byte	0x04, 0x37
        /*0002*/ 	.short	(.L_47 - .L_46)
.L_46:
        /*0004*/ 	.word	0x00000082


	//----- nvinfo : EIATTR_SPARSE_MMA_MASK
	.align		4
.L_47:
        /*0008*/ 	.byte	0x03, 0x50
        /*000a*/ 	.short	0x0000


	//----- nvinfo : EIATTR_MAXREG_COUNT
	.align		4
        /*000c*/ 	.byte	0x03, 0x1b
        /*000e*/ 	.short	0x00ff


	//----- nvinfo : EIATTR_MERCURY_ISA_VERSION
	.align		4
        /*0010*/ 	.byte	0x03, 0x5f
        /*0012*/ 	.short	0x0101


	//----- nvinfo : EIATTR_VRC_CTA_INIT_COUNT
	.align		4
        /*0014*/ 	.byte	0x02, 0x4a
	.zero		1
	.zero		1


	//----- nvinfo : EIATTR_EXIT_INSTR_OFFSETS
	.align		4
        /*0018*/ 	.byte	0x04, 0x1c
        /*001a*/ 	.short	(.L_49 - .L_48)


	//   ....[0]....
.L_48:
        /*001c*/ 	.word	0x00000010


	//----- nvinfo : EIATTR_SW_WAR
	.align		4
.L_49:
        /*0020*/ 	.byte	0x04, 0x36
        /*0022*/ 	.short	(.L_51 - .L_50)
.L_50:
        /*0024*/ 	.word	0x00000008
.L_51:


//--------------------- .nv.callgraph             --------------------------
	.section	.nv.callgraph,"",@"SHT_CUDA_CALLGRAPH"
	.align	4
	.sectionentsize	8
	.align		4
        /*0000*/ 	.word	0x00000000
	.align		4
        /*0004*/ 	.word	0xffffffff
	.align		4
        /*0008*/ 	.word	0x00000000
	.align		4
        /*000c*/ 	.word	0xfffffffe
	.align		4
        /*0010*/ 	.word	0x00000000
	.align		4
        /*0014*/ 	.word	0xfffffffd
	.align		4
        /*0018*/ 	.word	0x00000000
	.align		4
        /*001c*/ 	.word	0xfffffffc


//--------------------- .nv.constant4             --------------------------
	.section	.nv.constant4,"a",@progbits
	.align	8
	.align		8
.nv.constant4:
        /*0000*/ 	.dword	_ZN40_INTERNAL_a2ca55a5_4_k_cu_126048c8_835234cuda3std3__45__cpo5beginE
	.align		8
        /*0008*/ 	.dword	_ZN40_INTERNAL_a2ca55a5_4_k_cu_126048c8_835234cuda3std3__45__cpo3endE
	.align		8
        /*0010*/ 	.dword	_ZN40_INTERNAL_a2ca55a5_4_k_cu_126048c8_835234cuda3std3__45__cpo6cbeginE
	.align		8
        /*0018*/ 	.dword	_ZN40_INTERNAL_a2ca55a5_4_k_cu_126048c8_835234cuda3std3__45__cpo4cendE
	.align		8
        /*0020*/ 	.dword	_ZN40_INTERNAL_a2ca55a5_4_k_cu_126048c8_835234cuda3std3__45__cpo6rbeginE
	.align		8
        /*0028*/ 	.dword	_ZN40_INTERNAL_a2ca55a5_4_k_cu_126048c8_835234cuda3std3__45__cpo4rendE
	.align		8
        /*0030*/ 	.dword	_ZN40_INTERNAL_a2ca55a5_4_k_cu_126048c8_835234cuda3std3__45__cpo7crbeginE
	.align		8
        /*0038*/ 	.dword	_ZN40_INTERNAL_a2ca55a5_4_k_cu_126048c8_835234cuda3std3__45__cpo5crendE
	.align		8
        /*0040*/ 	.dword	_ZN40_INTERNAL_a2ca55a5_4_k_cu_126048c8_835234cuda3std3__442_GLOBAL__N__a2ca55a5_4_k_cu_126048c8_835236ignoreE
	.align		8
        /*0048*/ 	.dword	_ZN40_INTERNAL_a2ca55a5_4_k_cu_126048c8_835234cuda3std3__419piecewise_constructE
	.align		8
        /*0050*/ 	.dword	_ZN40_INTERNAL_a2ca55a5_4_k_cu_126048c8_835234cuda3std3__48in_placeE
	.align		8
        /*0058*/ 	.dword	_ZN40_INTERNAL_a2ca55a5_4_k_cu_126048c8_835234cuda3std3__420unreachable_sentinelE
	.align		8
        /*0060*/ 	.dword	_ZN40_INTERNAL_a2ca55a5_4_k_cu_126048c8_835234cuda3std3__47nulloptE
	.align		8
        /*0068*/ 	.dword	_ZN40_INTERNAL_a2ca55a5_4_k_cu_126048c8_835234cuda3std3__48unexpectE
	.align		8
        /*0070*/ 	.dword	_ZN40_INTERNAL_a2ca55a5_4_k_cu_126048c8_835234cuda3std6ranges3__45__cpo4swapE
	.align		8
        /*0078*/ 	.dword	_ZN40_INTERNAL_a2ca55a5_4_k_cu_126048c8_835234cuda3std6ranges3__45__cpo9iter_moveE
	.align		8
        /*0080*/ 	.dword	_ZN40_INTERNAL_a2ca55a5_4_k_cu_126048c8_835234cuda3std6ranges3__45__cpo5beginE
	.align		8
        /*0088*/ 	.dword	_ZN40_INTERNAL_a2ca55a5_4_k_cu_126048c8_835234cuda3std6ranges3__45__cpo3endE
	.align		8
        /*0090*/ 	.dword	_ZN40_INTERNAL_a2ca55a5_4_k_cu_126048c8_835234cuda3std6ranges3__45__cpo6cbeginE
	.align		8
        /*0098*/ 	.dword	_ZN40_INTERNAL_a2ca55a5_4_k_cu_126048c8_835234cuda3std6ranges3__45__cpo4cendE
	.align		8
        /*00a0*/ 	.dword	_ZN40_INTERNAL_a2ca55a5_4_k_cu_126048c8_835234cuda3std6ranges3__45__cpo7advanceE
	.align		8
        /*00a8*/ 	.dword	_ZN40_INTERNAL_a2ca55a5_4_k_cu_126048c8_835234cuda3std6ranges3__45__cpo9iter_swapE
	.align		8
        /*00b0*/ 	.dword	_ZN40_INTERNAL_a2ca55a5_4_k_cu_126048c8_835234cuda3std6ranges3__45__cpo4nextE
	.align		8
        /*00b8*/ 	.dword	_ZN40_INTERNAL_a2ca55a5_4_k_cu_126048c8_835234cuda3std6ranges3__45__cpo4prevE
	.align		8
        /*00c0*/ 	.dword	_ZN40_INTERNAL_a2ca55a5_4_k_cu_126048c8_835234cuda3std6ranges3__45__cpo4dataE
	.align		8
        /*00c8*/ 	.dword	_ZN40_INTERNAL_a2ca55a5_4_k_cu_126048c8_835234cuda3std6ranges3__45__cpo5cdataE
	.align		8
        /*00d0*/ 	.dword	_ZN40_INTERNAL_a2ca55a5_4_k_cu_126048c8_835234cuda3std6ranges3__45__cpo4sizeE
	.align		8
        /*00d8*/ 	.dword	_ZN40_INTERNAL_a2ca55a5_4_k_cu_126048c8_835234cuda3std6ranges3__45__cpo5ssizeE
	.align		8
        /*00e0*/ 	.dword	_ZN40_INTERNAL_a2ca55a5_4_k_cu_126048c8_835234cuda3std6ranges3__45__cpo8distanceE
	.align		8
        /*00e8*/ 	.dword	_ZN40_INTERNAL_a2ca55a5_4_k_cu_126048c8_835236thrust24THRUST_300001_SM_1000_NS6system6detail10sequential3seqE
	.align		8
        /*00f0*/ 	.dword	_ZN40_INTERNAL_a2ca55a5_4_k_cu_126048c8_835236thrust24THRUST_300001_SM_1000_NS12placeholders2_1E
	.align		8
        /*00f8*/ 	.dword	_ZN40_INTERNAL_a2ca55a5_4_k_cu_126048c8_835236thrust24THRUST_300001_SM_1000_NS12placeholders2_2E
	.align		8
        /*0100*/ 	.dword	_ZN40_INTERNAL_a2ca55a5_4_k_cu_126048c8_835236thrust24THRUST_300001_SM_1000_NS12placeholders2_3E
	.align		8
        /*0108*/ 	.dword	_ZN40_INTERNAL_a2ca55a5_4_k_cu_126048c8_835236thrust24THRUST_300001_SM_1000_NS12placeholders2_4E
	.align		8
        /*0110*/ 	.dword	_ZN40_INTERNAL_a2ca55a5_4_k_cu_126048c8_835236thrust24THRUST_300001_SM_1000_NS12placeholders2_5E
	.align		8
        /*0118*/ 	.dword	_ZN40_INTERNAL_a2ca55a5_4_k_cu_126048c8_835236thrust24THRUST_300001_SM_1000_NS12placeholders2_6E
	.align		8
        /*0120*/ 	.dword	_ZN40_INTERNAL_a2ca55a5_4_k_cu_126048c8_835236thrust24THRUST_300001_SM_1000_NS12placeholders2_7E
	.align		8
        /*0128*/ 	.dword	_ZN40_INTERNAL_a2ca55a5_4_k_cu_126048c8_835236thrust24THRUST_300001_SM_1000_NS12placeholders2_8E
	.align		8
        /*0130*/ 	.dword	_ZN40_INTERNAL_a2ca55a5_4_k_cu_126048c8_835236thrust24THRUST_300001_SM_1000_NS12placeholders2_9E
	.align		8
        /*0138*/ 	.dword	_ZN40_INTERNAL_a2ca55a5_4_k_cu_126048c8_835236thrust24THRUST_300001_SM_1000_NS12placeholders3_10E


//--------------------- .text._ZN3cub18CUB_300001_SM_10006detail11EmptyKernelIvEEvv --------------------------
	.section	.text._ZN3cub18CUB_300001_SM_10006detail11EmptyKernelIvEEvv,"ax",@progbits
	.align	128
        .global         _ZN3cub18CUB_300001_SM_10006detail11EmptyKernelIvEEvv
        .type           _ZN3cub18CUB_300001_SM_10006detail11EmptyKernelIvEEvv,@function
        .size           _ZN3cub18CUB_300001_SM_10006detail11EmptyKernelIvEEvv,(.L_x_1 - _ZN3cub18CUB_300001_SM_10006detail11EmptyKernelIvEEvv)
        .other          _ZN3cub18CUB_300001_SM_10006detail11EmptyKernelIvEEvv,@"STO_CUDA_ENTRY STV_DEFAULT"
_ZN3cub18CUB_300001_SM_10006detail11EmptyKernelIvEEvv:
.text._ZN3cub18CUB_300001_SM_10006detail11EmptyKernelIvEEvv:
[----:B------:R-:W-:Y:S01]  /*0000*/  LDC R1, c[0x0][0x37c] ;  /* 0x0000df00ff017b82 */ /* 0x000fe20000000800 */
[----:B------:R-:W-:Y:S05]  /*0010*/  EXIT ;  /* 0x000000000000794d */ /* 0x000fea0003800000 */
.L_x_0:
[----:B------:R-:W-:-:S00]  /*0020*/  BRA `(.L_x_0) ;  /* 0xfffffffc00fc7947 */ /* 0x000fc0000383ffff */
[----:B------:R-:W-:-:S00]  /*0030*/  NOP ;  /* 0x0000000000007918 */ /* 0x000fc00000000000 */
        /* <DEDUP_REMOVED lines=12> */
.L_x_1:


//--------------------- .nv.shared.reserved.0     --------------------------
	.section	.nv.shared.reserved.0,"aw",@nobits
	.weak		__nv_reservedSMEM_offset_0_alias
	.size		__nv_reservedSMEM_offset_0_alias, 0, 64
	.other		__nv_reservedSMEM_offset_0_alias,@"STO_CUDA_RESERVED_SHARED STV_DEFAULT"
__nv_reservedSMEM_offset_0_alias:
	.zero		0
	.zero		64


//--------------------- .nv.global                --------------------------
	.section	.nv.global,"aw",@nobits
.nv.global:
	.type		_ZN40_INTERNAL_a2ca55a5_4_k_cu_126048c8_835236thrust24THRUST_300001_SM_1000_NS12placeholders2_5E,@object
	.size		_ZN40_INTERNAL_a2ca55a5_4_k_cu_126048c8_835236thrust24THRUST_300001_SM_1000_NS12placeholders2_5E,(_ZN40_INTERNAL_a2ca55a5_4_k_cu_126048c8_835234cuda3std3__45__cpo6cbeginE - _ZN40_INTERNAL_a2ca55a5_4_k_cu_126048c8_835236thrust24THRUST_300001_SM_1000_NS12placeholders2_5E)
_ZN40_INTERNAL_a2ca55a5_4_k_cu_126048c8_835236thrust24THRUST_300001_SM_1000_NS12placeholders2_5E:
	.zero		1
	.type		_ZN40_INTERNAL_a2ca55a5_4_k_cu_126048c8_835234cuda3std3__45__cpo6cbeginE,@object
	.size		_ZN40_INTERNAL_a2ca55a5_4_k_cu_126048c8_835234cuda3std3__45__cpo6cbeginE,(_ZN40_INTERNAL_a2ca55a5_4_k_cu_126048c8_835234cuda3std6ranges3__45__cpo6cbeginE - _ZN40_INTERNAL_a2ca55a5_4_k_cu_126048c8_835234cuda3std3__45__cpo6cbeginE)
_ZN40_INTERNAL_a2ca55a5_4_k_cu_126048c8_835234cuda3std3__45__cpo6cbeginE:
	.zero		1
	.type		_ZN40_INTERNAL_a2ca55a5_4_k_cu_126048c8_835234cuda3std6ranges3__45__cpo6cbeginE,@object
	.size		_ZN40_INTERNAL_a2ca55a5_4_k_cu_126048c8_835234cuda3std6ranges3__45__cpo6cbeginE,(_ZN40_INTERNAL_a2ca55a5_4_k_cu_126048c8_835234cuda3std3__48in_placeE - _ZN40_INTERNAL_a2ca55a5_4_k_cu_126048c8_835234cuda3std6ranges3__45__cpo6cbeginE)
_ZN40_INTERNAL_a2ca55a5_4_k_cu_126048c8_835234cuda3std6ranges3__45__cpo6cbeginE:
	.zero		1
	.type		_ZN40_INTERNAL_a2ca55a5_4_k_cu_126048c8_835234cuda3std3__48in_placeE,@object
	.size		_ZN40_INTERNAL_a2ca55a5_4_k_cu_126048c8_835234cuda3std3__48in_placeE,(_ZN40_INTERNAL_a2ca55a5_4_k_cu_126048c8_835234cuda3std6ranges3__45__cpo4sizeE - _ZN40_INTERNAL_a2ca55a5_4_k_cu_126048c8_835234cuda3std3__48in_placeE)
_ZN40_INTERNAL_a2ca55a5_4_k_cu_126048c8_835234cuda3std3__48in_placeE:
	.zero		1
	.type		_ZN40_INTERNAL_a2ca55a5_4_k_cu_126048c8_835234cuda3std6ranges3__45__cpo4sizeE,@object
	.size		_ZN40_INTERNAL_a2ca55a5_4_k_cu_126048c8_835234cuda3std6ranges3__45__cpo4sizeE,(_ZN40_INTERNAL_a2ca55a5_4_k_cu_126048c8_835236thrust24THRUST_300001_SM_1000_NS12placeholders2_9E - _ZN40_INTERNAL_a2ca55a5_4_k_cu_126048c8_835234cuda3std6ranges3__45__cpo4sizeE)
_ZN40_INTERNAL_a2ca55a5_4_k_cu_126048c8_835234cuda3std6ranges3__45__cpo4sizeE:
	.zero		1
	.type		_ZN40_INTERNAL_a2ca55a5_4_k_cu_126048c8_835236thrust24THRUST_300001_SM_1000_NS12placeholders2_9E,@object
	.size		_ZN40_INTERNAL_a2ca55a5_4_k_cu_126048c8_835236thrust24THRUST_300001_SM_1000_NS12placeholders2_9E,(_ZN40_INTERNAL_a2ca55a5_4_k_cu_126048c8_835234cuda3std3__45__cpo7crbeginE - _ZN40_INTERNAL_a2ca55a5_4_k_cu_126048c8_835236thrust24THRUST_300001_SM_1000_NS12placeholders2_9E)
_ZN40_INTERNAL_a2ca55a5_4_k_cu_126048c8_835236thrust24THRUST_300001_SM_1000_NS12placeholders2_9E:
	.zero		1
	.type		_ZN40_INTERNAL_a2ca55a5_4_k_cu_126048c8_835234cuda3std3__45__cpo7crbeginE,@object
	.size		_ZN40_INTERNAL_a2ca55a5_4_k_cu_126048c8_835234cuda3std3__45__cpo7crbeginE,(_ZN40_INTERNAL_a2ca55a5_4_k_cu_126048c8_835234cuda3std6ranges3__45__cpo4nextE - _ZN40_INTERNAL_a2ca55a5_4_k_cu_126048c8_835234cuda3std3__45__cpo7crbeginE)
_ZN40_INTERNAL_a2ca55a5_4_k_cu_126048c8_835234cuda3std3__45__cpo7crbeginE:
	.zero		1
	.type		_ZN40_INTERNAL_a2ca55a5_4_k_cu_126048c8_835234cuda3std6ranges3__45__cpo4nextE,@object
	.size		_ZN40_INTERNAL_a2ca55a5_4_k_cu_126048c8_835234cuda3std6ranges3__45__cpo4nextE,(_ZN40_INTERNAL_a2ca55a5_4_k_cu_126048c8_835234cuda3std6ranges3__45__cpo4swapE - _ZN40_INTERNAL_a2ca55a5_4_k_cu_126048c8_835234cuda3std6ranges3__45__cpo4nextE)
_ZN40_INTERNAL_a2ca55a5_4_k_cu_126048c8_835234cuda3std6ranges3__45__cpo4nextE:
	.zero		1
	.type		_ZN40_INTERNAL_a2ca55a5_4_k_cu_126048c8_835234cuda3std6ranges3__45__cpo4swapE,@object
	.size		_ZN40_INTERNAL_a2ca55a5_4_k_cu_126048c8_835234cuda3std6ranges3__45__cpo4swapE,(_ZN40_INTERNAL_a2ca55a5_4_k_cu_126048c8_835236thrust24THRUST_300001_SM_1000_NS12placeholders2_1E - _ZN40_INTERNAL_a2ca55a5_4_k_cu_126048c8_835234cuda3std6ranges3__45__cpo4swapE)
_ZN40_INTERNAL_a2ca55a5_4_k_cu_126048c8_835234cuda3std6ranges3__45__cpo4swapE:
	.zero		1
	.type		_ZN40_INTERNAL_a2ca55a5_4_k_cu_126048c8_835236thrust24THRUST_300001_SM_1000_NS12placeholders2_1E,@object
	.size		_ZN40_INTERNAL_a2ca55a5_4_k_cu_126048c8_835236thrust24THRUST_300001_SM_1000_NS12placeholders2_1E,(_ZN40_INTERNAL_a2ca55a5_4_k_cu_126048c8_835236thrust24THRUST_300001_SM_1000_NS12placeholders2_3E - _ZN40_INTERNAL_a2ca55a5_4_k_cu_126048c8_835236thrust24THRUST_300001_SM_1000_NS12placeholders2_1E)
_ZN40_INTERNAL_a2ca55a5_4_k_cu_126048c8_835236thrust24THRUST_300001_SM_1000_NS12placeholders2_1E:
	.zero		1
	.type		_ZN40_INTERNAL_a2ca55a5_4_k_cu_126048c8_835236thrust24THRUST_300001_SM_1000_NS12placeholders2_3E,@object
	.size		_ZN40_INTERNAL_a2ca55a5_4_k_cu_126048c8_835236thrust24THRUST_300001_SM_1000_NS12placeholders2_3E,(_ZN40_INTERNAL_a2ca55a5_4_k_cu_126048c8_835234cuda3std3__45__cpo5beginE - _ZN40_INTERNAL_a2ca55a5_4_k_cu_126048c8_835236thrust24THRUST_300001_SM_1000_NS12placeholders2_3E)
_ZN40_INTERNAL_a2ca55a5_4_k_cu_126048c8_835236thrust24THRUST_300001_SM_1000_NS12placeholders2_3E:
	.zero		1
	.type		_ZN40_INTERNAL_a2ca55a5_4_k_cu_126048c8_835234cuda3std3__45__cpo5beginE,@object
	.size		_ZN40_INTERNAL_a2ca55a5_4_k_cu_126048c8_835234cuda3std3__45__cpo5beginE,(_ZN40_INTERNAL_a2ca55a5_4_k_cu_126048c8_835234cuda3std6ranges3__45__cpo5beginE - _ZN40_INTERNAL_a2ca55a5_4_k_cu_126048c8_835234cuda3std3__45__cpo5beginE)
_ZN40_INTERNAL_a2ca55a5_4_k_cu_126048c8_835234cuda3std3__45__cpo5beginE:
	.zero		1
	.type		_ZN40_INTERNAL_a2ca55a5_4_k_cu_126048c8_835234cuda3std6ranges3__45__cpo5beginE,@object
	.size		_ZN40_INTERNAL_a2ca55a5_4_k_cu_126048c8_835234cuda3std6ranges3__45__cpo5beginE,(_ZN40_INTERNAL_a2ca55a5_4_k_cu_126048c8_835234cuda3std3__442_GLOBAL__N__a2ca55a5_4_k_cu_126048c8_835236ignoreE - _ZN40_INTERNAL_a2ca55a5_4_k_cu_126048c8_835234cuda3std6ranges3__45__cpo5beginE)
_ZN40_INTERNAL_a2ca55a5_4_k_cu_126048c8_835234cuda3std6ranges3__45__cpo5beginE:
	.zero		1
	.type		_ZN40_INTERNAL_a2ca55a5_4_k_cu_126048c8_835234cuda3std3__442_GLOBAL__N__a2ca55a5_4_k_cu_126048c8_835236ignoreE,@object
	.size		_ZN40_INTERNAL_a2ca55a5_4_k_cu_126048c8_835234cuda3std3__442_GLOBAL__N__a2ca55a5_4_k_cu_126048c8_835236ignoreE,(_ZN40_INTERNAL_a2ca55a5_4_k_cu_126048c8_835234cuda3std6ranges3__45__cpo4dataE - _ZN40_INTERNAL_a2ca55a5_4_k_cu_126048c8_835234cuda3std3__442_GLOBAL__N__a2ca55a5_4_k_cu_126048c8_835236ignoreE)
_ZN40_INTERNAL_a2ca55a5_4_k_cu_126048c8_835234cuda3std3__442_GLOBAL__N__a2ca55a5_4_k_cu_126048c8_835236ignoreE:
	.zero		1
	.type		_ZN40_INTERNAL_a2ca55a5_4_k_cu_126048c8_835234cuda3std6ranges3__45__cpo4dataE,@object
	.size		_ZN40_INTERNAL_a2ca55a5_4_k_cu_126048c8_835234cuda3std6ranges3__45__cpo4dataE,(_ZN40_INTERNAL_a2ca55a5_4_k_cu_126048c8_835236thrust24THRUST_300001_SM_1000_NS12placeholders2_7E - _ZN40_INTERNAL_a2ca55a5_4_k_cu_126048c8_835234cuda3std6ranges3__45__cpo4dataE)
_ZN40_INTERNAL_a2ca55a5_4_k_cu_126048c8_835234cuda3std6ranges3__45__cpo4dataE:
	.zero		1
	.type		_ZN40_INTERNAL_a2ca55a5_4_k_cu_126048c8_835236thrust24THRUST_300001_SM_1000_NS12placeholders2_7E,@object
	.size		_ZN40_INTERNAL_a2ca55a5_4_k_cu_126048c8_835236thrust24THRUST_300001_SM_1000_NS12placeholders2_7E,(_ZN40_INTERNAL_a2ca55a5_4_k_cu_126048c8_835234cuda3std3__45__cpo6rbeginE - _ZN40_INTERNAL_a2ca55a5_4_k_cu_126048c8_835236thrust24THRUST_300001_SM_1000_NS12placeholders2_7E)
_ZN40_INTERNAL_a2ca55a5_4_k_cu_126048c8_835236thrust24THRUST_300001_SM_1000_NS12placeholders2_7E:
	.zero		1
	.type		_ZN40_INTERNAL_a2ca55a5_4_k_cu_126048c8_835234cuda3std3__45__cpo6rbeginE,@object
	.size		_ZN40_INTERNAL_a2ca55a5_4_k_cu_126048c8_835234cuda3std3__45__cpo6rbeginE,(_ZN40_INTERNAL_a2ca55a5_4_k_cu_126048c8_835234cuda3std6ranges3__45__cpo7advanceE - _ZN40_INTERNAL_a2ca55a5_4_k_cu_126048c8_835234cuda3std3__45__cpo6rbeginE)
_ZN40_INTERNAL_a2ca55a5_4_k_cu_126048c8_835234cuda3std3__45__cpo6rbeginE:
	.zero		1
	.type		_ZN40_INTERNAL_a2ca55a5_4_k_cu_126048c8_835234cuda3std6ranges3__45__cpo7advanceE,@object
	.size		_ZN40_INTERNAL_a2ca55a5_4_k_cu_126048c8_835234cuda3std6ranges3__45__cpo7advanceE,(_ZN40_INTERNAL_a2ca55a5_4_k_cu_126048c8_835234cuda3std3__47nulloptE - _ZN40_INTERNAL_a2ca55a5_4_k_cu_126048c8_835234cuda3std6ranges3__45__cpo7advanceE)
_ZN40_INTERNAL_a2ca55a5_4_k_cu_126048c8_835234cuda3std6ranges3__45__cpo7advanceE:
	.zero		1
	.type		_ZN40_INTERNAL_a2ca55a5_4_k_cu_126048c8_835234cuda3std3__47nulloptE,@object
	.size		_ZN40_INTERNAL_a2ca55a5_4_k_cu_126048c8_835234cuda3std3__47nulloptE,(_ZN40_INTERNAL_a2ca55a5_4_k_cu_126048c8_835234cuda3std6ranges3__45__cpo8distanceE - _ZN40_INTERNAL_a2ca55a5_4_k_cu_126048c8_835234cuda3std3__47nulloptE)
_ZN40_INTERNAL_a2ca55a5_4_k_cu_126048c8_835234cuda3std3__47nulloptE:
	.zero		1
	.type		_ZN40_INTERNAL_a2ca55a5_4_k_cu_126048c8_835234cuda3std6ranges3__45__cpo8distanceE,@object
	.size		_ZN40_INTERNAL_a2ca55a5_4_k_cu_126048c8_835234cuda3std6ranges3__45__cpo8distanceE,(_ZN40_INTERNAL_a2ca55a5_4_k_cu_126048c8_835236thrust24THRUST_300001_SM_1000_NS12placeholders2_6E - _ZN40_INTERNAL_a2ca55a5_4_k_cu_126048c8_835234cuda3std6ranges3__45__cpo8distanceE)
_ZN40_INTERNAL_a2ca55a5_4_k_cu_126048c8_835234cuda3std6ranges3__45__cpo8distanceE:
	.zero		1
	.type		_ZN40_INTERNAL_a2ca55a5_4_k_cu_126048c8_835236thrust24THRUST_300001_SM_1000_NS12placeholders2_6E,@object
	.size		_ZN40_INTERNAL_a2ca55a5_4_k_cu_126048c8_835236thrust24THRUST_300001_SM_1000_NS12placeholders2_6E,(_ZN40_INTERNAL_a2ca55a5_4_k_cu_126048c8_835234cuda3std3__45__cpo4cendE - _ZN40_INTERNAL_a2ca55a5_4_k_cu_126048c8_835236thrust24THRUST_300001_SM_1000_NS12placeholders2_6E)
_ZN40_INTERNAL_a2ca55a5_4_k_cu_126048c8_835236thrust24THRUST_300001_SM_1000_NS12placeholders2_6E:
	.zero		1
	.type		_ZN40_INTERNAL_a2ca55a5_4_k_cu_126048c8_835234cuda3std3__45__cpo4cendE,@object
	.size		_ZN40_INTERNAL_a2ca55a5_4_k_cu_126048c8_835234cuda3std3__45__cpo4cendE,(_ZN40_INTERNAL_a2ca55a5_4_k_cu_126048c8_835234cuda3std6ranges3__45__cpo4cendE - _ZN40_INTERNAL_a2ca55a5_4_k_cu_126048c8_835234cuda3std3__45__cpo4cendE)
_ZN40_INTERNAL_a2ca55a5_4_k_cu_126048c8_835234cuda3std3__45__cpo4cendE:
	.zero		1
	.type		_ZN40_INTERNAL_a2ca55a5_4_k_cu_126048c8_835234cuda3std6ranges3__45__cpo4cendE,@object
	.size		_ZN40_INTERNAL_a2ca55a5_4_k_cu_126048c8_835234cuda3std6ranges3__45__cpo4cendE,(_ZN40_INTERNAL_a2ca55a5_4_k_cu_126048c8_835234cuda3std3__420unreachable_sentinelE - _ZN40_INTERNAL_a2ca55a5_4_k_cu_126048c8_835234cuda3std6ranges3__45__cpo4cendE)
_ZN40_INTERNAL_a2ca55a5_4_k_cu_126048c8_835234cuda3std6ranges3__45__cpo4cendE:
	.zero		1
	.type		_ZN40_INTERNAL_a2ca55a5_4_k_cu_126048c8_835234cuda3std3__420unreachable_sentinelE,@object
	.size		_ZN40_INTERNAL_a2ca55a5_4_k_cu_126048c8_835234cuda3std3__420unreachable_sentinelE,(_ZN40_INTERNAL_a2ca55a5_4_k_cu_126048c8_835234cuda3std6ranges3__45__cpo5ssizeE - _ZN40_INTERNAL_a2ca55a5_4_k_cu_126048c8_835234cuda3std3__420unreachable_sentinelE)
_ZN40_INTERNAL_a2ca55a5_4_k_cu_126048c8_835234cuda3std3__420unreachable_sentinelE:
	.zero		1
	.type		_ZN40_INTERNAL_a2ca55a5_4_k_cu_126048c8_835234cuda3std6ranges3__45__cpo5ssizeE,@object
	.size		_ZN40_INTERNAL_a2ca55a5_4_k_cu_126048c8_835234cuda3std6ranges3__45__cpo5ssizeE,(_ZN40_INTERNAL_a2ca55a5_4_k_cu_126048c8_835236thrust24THRUST_300001_SM_1000_NS12placeholders3_10E - _ZN40_INTERNAL_a2ca55a5_4_k_cu_126048c8_835234cuda3std6ranges3__45__cpo5ssizeE)
_ZN40_INTERNAL_a2ca55a5_4_k_cu_126048c8_835234cuda3std6ranges3__45__cpo5ssizeE:
	.zero		1
	.type		_ZN40_INTERNAL_a2ca55a5_4_k_cu_126048c8_835236thrust24THRUST_300001_SM_1000_NS12placeholders3_10E,@object
	.size		_ZN40_INTERNAL_a2ca55a5_4_k_cu_126048c8_835236thrust24THRUST_300001_SM_1000_NS12placeholders3_10E,(_ZN40_INTERNAL_a2ca55a5_4_k_cu_126048c8_835234cuda3std3__45__cpo5crendE - _ZN40_INTERNAL_a2ca55a5_4_k_cu_126048c8_835236thrust24THRUST_300001_SM_1000_NS12placeholders3_10E)
_ZN40_INTERNAL_a2ca55a5_4_k_cu_126048c8_835236thrust24THRUST_300001_SM_1000_NS12placeholders3_10E:
	.zero		1
	.type		_ZN40_INTERNAL_a2ca55a5_4_k_cu_126048c8_835234cuda3std3__45__cpo5crendE,@object
	.size		_ZN40_INTERNAL_a2ca55a5_4_k_cu_126048c8_835234cuda3std3__45__cpo5crendE,(_ZN40_INTERNAL_a2ca55a5_4_k_cu_126048c8_835234cuda3std6ranges3__45__cpo4prevE - _ZN40_INTERNAL_a2ca55a5_4_k_cu_126048c8_835234cuda3std3__45__cpo5crendE)
_ZN40_INTERNAL_a2ca55a5_4_k_cu_126048c8_835234cuda3std3__45__cpo5crendE:
	.zero		1
	.type		_ZN40_INTERNAL_a2ca55a5_4_k_cu_126048c8_835234cuda3std6ranges3__45__cpo4prevE,@object
	.size		_ZN40_INTERNAL_a2ca55a5_4_k_cu_126048c8_835234cuda3std6ranges3__45__cpo4prevE,(_ZN40_INTERNAL_a2ca55a5_4_k_cu_126048c8_835234cuda3std6ranges3__45__cpo9iter_moveE - _ZN40_INTERNAL_a2ca55a5_4_k_cu_126048c8_835234cuda3std6ranges3__45__cpo4prevE)
_ZN40_INTERNAL_a2ca55a5_4_k_cu_126048c8_835234cuda3std6ranges3__45__cpo4prevE:
	.zero		1
	.type		_ZN40_INTERNAL_a2ca55a5_4_k_cu_126048c8_835234cuda3std6ranges3__45__cpo9iter_moveE,@object
	.size		_ZN40_INTERNAL_a2ca55a5_4_k_cu_126048c8_835234cuda3std6ranges3__45__cpo9iter_moveE,(_ZN40_INTERNAL_a2ca55a5_4_k_cu_126048c8_835236thrust24THRUST_300001_SM_1000_NS12placeholders2_2E - _ZN40_INTERNAL_a2ca55a5_4_k_cu_126048c8_835234cuda3std6ranges3__45__cpo9iter_moveE)
_ZN40_INTERNAL_a2ca55a5_4_k_cu_126048c8_835234cuda3std6ranges3__45__cpo9iter_moveE:
	.zero		1
	.type		_ZN40_INTERNAL_a2ca55a5_4_k_cu_126048c8_835236thrust24THRUST_300001_SM_1000_NS12placeholders2_2E,@object
	.size		_ZN40_INTERNAL_a2ca55a5_4_k_cu_126048c8_835236thrust24THRUST_300001_SM_1000_NS12placeholders2_2E,(_ZN40_INTERNAL_a2ca55a5_4_k_cu_126048c8_835236thrust24THRUST_300001_SM_1000_NS12placeholders2_4E - _ZN40_INTERNAL_a2ca55a5_4_k_cu_126048c8_835236thrust24THRUST_300001_SM_1000_NS12placeholders2_2E)
_ZN40_INTERNAL_a2ca55a5_4_k_cu_126048c8_835236thrust24THRUST_300001_SM_1000_NS12placeholders2_2E:
	.zero		1
	.type		_ZN40_INTERNAL_a2ca55a5_4_k_cu_126048c8_835236thrust24THRUST_300001_SM_1000_NS12placeholders2_4E,@object
	.size		_ZN40_INTERNAL_a2ca55a5_4_k_cu_126048c8_835236thrust24THRUST_300001_SM_1000_NS12placeholders2_4E,(_ZN40_INTERNAL_a2ca55a5_4_k_cu_126048c8_835234cuda3std3__45__cpo3endE - _ZN40_INTERNAL_a2ca55a5_4_k_cu_126048c8_835236thrust24THRUST_300001_SM_1000_NS12placeholders2_4E)
_ZN40_INTERNAL_a2ca55a5_4_k_cu_126048c8_835236thrust24THRUST_300001_SM_1000_NS12placeholders2_4E:
	.zero		1
	.type		_ZN40_INTERNAL_a2ca55a5_4_k_cu_126048c8_835234cuda3std3__45__cpo3endE,@object
	.size		_ZN40_INTERNAL_a2ca55a5_4_k_cu_126048c8_835234cuda3std3__45__cpo3endE,(_ZN40_INTERNAL_a2ca55a5_4_k_cu_126048c8_835234cuda3std6ranges3__45__cpo3endE - _ZN40_INTERNAL_a2ca55a5_4_k_cu_126048c8_835234cuda3std3__45__cpo3endE)
_ZN40_INTERNAL_a2ca55a5_4_k_cu_126048c8_835234cuda3std3__45__cpo3endE:
	.zero		1
	.type		_ZN40_INTERNAL_a2ca55a5_4_k_cu_126048c8_835234cuda3std6ranges3__45__cpo3endE,@object
	.size		_ZN40_INTERNAL_a2ca55a5_4_k_cu_126048c8_835234cuda3std6ranges3__45__cpo3endE,(_ZN40_INTERNAL_a2ca55a5_4_k_cu_126048c8_835234cuda3std3__419piecewise_constructE - _ZN40_INTERNAL_a2ca55a5_4_k_cu_126048c8_835234cuda3std6ranges3__45__cpo3endE)
_ZN40_INTERNAL_a2ca55a5_4_k_cu_126048c8_835234cuda3std6ranges3__45__cpo3endE:
	.zero		1
	.type		_ZN40_INTERNAL_a2ca55a5_4_k_cu_126048c8_835234cuda3std3__419piecewise_constructE,@object
	.size		_ZN40_INTERNAL_a2ca55a5_4_k_cu_126048c8_835234cuda3std3__419piecewise_constructE,(_ZN40_INTERNAL_a2ca55a5_4_k_cu_126048c8_835234cuda3std6ranges3__45__cpo5cdataE - _ZN40_INTERNAL_a2ca55a5_4_k_cu_126048c8_835234cuda3std3__419piecewise_constructE)
_ZN40_INTERNAL_a2ca55a5_4_k_cu_126048c8_835234cuda3std3__419piecewise_constructE:
	.zero		1
	.type		_ZN40_INTERNAL_a2ca55a5_4_k_cu_126048c8_835234cuda3std6ranges3__45__cpo5cdataE,@object
	.size		_ZN40_INTERNAL_a2ca55a5_4_k_cu_126048c8_835234cuda3std6ranges3__45__cpo5cdataE,(_ZN40_INTERNAL_a2ca55a5_4_k_cu_126048c8_835236thrust24THRUST_300001_SM_1000_NS12placeholders2_8E - _ZN40_INTERNAL_a2ca55a5_4_k_cu_126048c8_835234cuda3std6ranges3__45__cpo5cdataE)
_ZN40_INTERNAL_a2ca55a5_4_k_cu_126048c8_835234cuda3std6ranges3__45__cpo5cdataE:
	.zero		1
	.type		_ZN40_INTERNAL_a2ca55a5_4_k_cu_126048c8_835236thrust24THRUST_300001_SM_1000_NS12placeholders2_8E,@object
	.size		_ZN40_INTERNAL_a2ca55a5_4_k_cu_126048c8_835236thrust24THRUST_300001_SM_1000_NS12placeholders2_8E,(_ZN40_INTERNAL_a2ca55a5_4_k_cu_126048c8_835234cuda3std3__45__cpo4rendE - _ZN40_INTERNAL_a2ca55a5_4_k_cu_126048c8_835236thrust24THRUST_300001_SM_1000_NS12placeholders2_8E)
_ZN40_INTERNAL_a2ca55a5_4_k_cu_126048c8_835236thrust24THRUST_300001_SM_1000_NS12placeholders2_8E:
	.zero		1
	.type		_ZN40_INTERNAL_a2ca55a5_4_k_cu_126048c8_835234cuda3std3__45__cpo4rendE,@object
	.size		_ZN40_INTERNAL_a2ca55a5_4_k_cu_126048c8_835234cuda3std3__45__cpo4rendE,(_ZN40_INTERNAL_a2ca55a5_4_k_cu_126048c8_835234cuda3std6ranges3__45__cpo9iter_swapE - _ZN40_INTERNAL_a2ca55a5_4_k_cu_126048c8_835234cuda3std3__45__cpo4rendE)
_ZN40_INTERNAL_a2ca55a5_4_k_cu_126048c8_835234cuda3std3__45__cpo4rendE:
	.zero		1
	.type		_ZN40_INTERNAL_a2ca55a5_4_k_cu_126048c8_835234cuda3std6ranges3__45__cpo9iter_swapE,@object
	.size		_ZN40_INTERNAL_a2ca55a5_4_k_cu_126048c8_835234cuda3std6ranges3__45__cpo9iter_swapE,(_ZN40_INTERNAL_a2ca55a5_4_k_cu_126048c8_835234cuda3std3__48unexpectE - _ZN40_INTERNAL_a2ca55a5_4_k_cu_126048c8_835234cuda3std6ranges3__45__cpo9iter_swapE)
_ZN40_INTERNAL_a2ca55a5_4_k_cu_126048c8_835234cuda3std6ranges3__45__cpo9iter_swapE:
	.zero		1
	.type		_ZN40_INTERNAL_a2ca55a5_4_k_cu_126048c8_835234cuda3std3__48unexpectE,@object
	.size		_ZN40_INTERNAL_a2ca55a5_4_k_cu_126048c8_835234cuda3std3__48unexpectE,(_ZN40_INTERNAL_a2ca55a5_4_k_cu_126048c8_835236thrust24THRUST_300001_SM_1000_NS6system6detail10sequential3seqE - _ZN40_INTERNAL_a2ca55a5_4_k_cu_126048c8_835234cuda3std3__48unexpectE)
_ZN40_INTERNAL_a2ca55a5_4_k_cu_126048c8_835234cuda3std3__48unexpectE:
	.zero		1
	.type		_ZN40_INTERNAL_a2ca55a5_4_k_cu_126048c8_835236thrust24THRUST_300001_SM_1000_NS6system6detail10sequential3seqE,@object
	.size		_ZN40_INTERNAL_a2ca55a5_4_k_cu_126048c8_835236thrust24THRUST_300001_SM_1000_NS6system6detail10sequential3seqE,(.L_29 - _ZN40_INTERNAL_a2ca55a5_4_k_cu_126048c8_835236thrust24THRUST_300001_SM_1000_NS6system6detail10sequential3seqE)
_ZN40_INTERNAL_a2ca55a5_4_k_cu_126048c8_835236thrust24THRUST_300001_SM_1000_NS6system6detail10sequential3seqE:
	.zero		1
.L_29:


//--------------------- .nv.constant0._ZN3cub18CUB_300001_SM_10006detail11EmptyKernelIvEEvv --------------------------
	.section	.nv.constant0._ZN3cub18CUB_300001_SM_10006detail11EmptyKernelIvEEvv,"a",@progbits
	.sectionflags	@""
	.align	4
.nv.constant0._ZN3cub18CUB_300001_SM_10006detail11EmptyKernelIvEEvv:
	.zero		896


//--------------------- SYMBOLS --------------------------

	.type		.nv.reservedSmem.offset0,@object
	.size		.nv.reservedSmem.offset0,0x4
